	.headerflags	@"EF_CUDA_TEXMODE_UNIFIED EF_CUDA_64BIT_ADDRESS EF_CUDA_ACCELERATORS EF_CUDA_SM90 EF_CUDA_VIRTUAL_SM(EF_CUDA_SM90)"
	.elftype	@"ET_EXEC"


//--------------------- .nv.info                  --------------------------
	.section	.nv.info,"",@"SHT_CUDA_INFO"
	.align	4


	//----- nvinfo : EIATTR_REGCOUNT
	.align		4
        /*0000*/ 	.byte	0x04, 0x2f
        /*0002*/ 	.short	(.L_1 - .L_0)
	.align		4
.L_0:
        /*0004*/ 	.word	index@(triton_poi_fused_clone_9)
        /*0008*/ 	.word	0x00000016


	//----- nvinfo : EIATTR_MIN_STACK_SIZE
	.align		4
.L_1:
        /*000c*/ 	.byte	0x04, 0x12
        /*000e*/ 	.short	(.L_3 - .L_2)
	.align		4
.L_2:
        /*0010*/ 	.word	index@(triton_poi_fused_clone_9)
        /*0014*/ 	.word	0x00000000


	//----- nvinfo : EIATTR_FRAME_SIZE
	.align		4
.L_3:
        /*0018*/ 	.byte	0x04, 0x11
        /*001a*/ 	.short	(.L_5 - .L_4)
	.align		4
.L_4:
        /*001c*/ 	.word	index@(triton_poi_fused_clone_9)
        /*0020*/ 	.word	0x00000000


	//----- nvinfo : EIATTR_MIN_STACK_SIZE
	.align		4
.L_5:
        /*0024*/ 	.byte	0x04, 0x12
        /*0026*/ 	.short	(.L_7 - .L_6)
	.align		4
.L_6:
        /*0028*/ 	.word	index@(triton_poi_fused_clone_9)
        /*002c*/ 	.word	0x00000000
.L_7:


//--------------------- .nv.info.triton_poi_fused_clone_9 --------------------------
	.section	.nv.info.triton_poi_fused_clone_9,"",@"SHT_CUDA_INFO"
	.sectionflags	@""
	.align	4


	//----- nvinfo : EIATTR_CUDA_API_VERSION
	.align		4
        /*0000*/ 	.byte	0x04, 0x37
        /*0002*/ 	.short	(.L_9 - .L_8)
.L_8:
        /*0004*/ 	.word	0x0000007c


	//----- nvinfo : EIATTR_KPARAM_INFO
	.align		4
.L_9:
        /*0008*/ 	.byte	0x04, 0x17
        /*000a*/ 	.short	(.L_11 - .L_10)
.L_10:
        /*000c*/ 	.word	0x00000000
        /*0010*/ 	.short	0x0003
        /*0012*/ 	.short	0x0018
        /*0014*/ 	.byte	0x00, 0xf4, 0x21, 0x00


	//----- nvinfo : EIATTR_KPARAM_INFO
	.align		4
.L_11:
        /*0018*/ 	.byte	0x04, 0x17
        /*001a*/ 	.short	(.L_13 - .L_12)
.L_12:
        /*001c*/ 	.word	0x00000000
        /*0020*/ 	.short	0x0002
        /*0022*/ 	.short	0x0010
        /*0024*/ 	.byte	0x00, 0xf0, 0x11, 0x00


	//----- nvinfo : EIATTR_KPARAM_INFO
	.align		4
.L_13:
        /*0028*/ 	.byte	0x04, 0x17
        /*002a*/ 	.short	(.L_15 - .L_14)
.L_14:
        /*002c*/ 	.word	0x00000000
        /*0030*/ 	.short	0x0001
        /*0032*/ 	.short	0x0008
        /*0034*/ 	.byte	0x00, 0xf4, 0x21, 0x00


	//----- nvinfo : EIATTR_KPARAM_INFO
	.align		4
.L_15:
        /*0038*/ 	.byte	0x04, 0x17
        /*003a*/ 	.short	(.L_17 - .L_16)
.L_16:
        /*003c*/ 	.word	0x00000000
        /*0040*/ 	.short	0x0000
        /*0042*/ 	.short	0x0000
        /*0044*/ 	.byte	0x00, 0xf4, 0x21, 0x00


	//----- nvinfo : EIATTR_SPARSE_MMA_MASK
	.align		4
.L_17:
        /*0048*/ 	.byte	0x03, 0x50
        /*004a*/ 	.short	0x0000


	//----- nvinfo : EIATTR_MAXREG_COUNT
	.align		4
        /*004c*/ 	.byte	0x03, 0x1b
        /*004e*/ 	.short	0x00ff


	//----- nvinfo : EIATTR_EXIT_INSTR_OFFSETS
	.align		4
        /*0050*/ 	.byte	0x04, 0x1c
        /*0052*/ 	.short	(.L_19 - .L_18)


	//   ....[0]....
.L_18:
        /*0054*/ 	.word	0x000003e0


	//   ....[1]....
        /*0058*/ 	.word	0x00000400


	//----- nvinfo : EIATTR_REQNTID
	.align		4
.L_19:
        /*005c*/ 	.byte	0x04, 0x10
        /*005e*/ 	.short	(.L_21 - .L_20)
.L_20:
        /*0060*/ 	.word	0x00000080
        /*0064*/ 	.word	0x00000001
        /*0068*/ 	.word	0x00000001


	//----- nvinfo : EIATTR_CBANK_PARAM_SIZE
	.align		4
.L_21:
        /*006c*/ 	.byte	0x03, 0x19
        /*006e*/ 	.short	0x0020


	//----- nvinfo : EIATTR_PARAM_CBANK
	.align		4
        /*0070*/ 	.byte	0x04, 0x0a
        /*0072*/ 	.short	(.L_23 - .L_22)
	.align		4
.L_22:
        /*0074*/ 	.word	index@(.nv.constant0.triton_poi_fused_clone_9)
        /*0078*/ 	.short	0x0210
        /*007a*/ 	.short	0x0020


	//----- nvinfo : EIATTR_SW_WAR
	.align		4
.L_23:
        /*007c*/ 	.byte	0x04, 0x36
        /*007e*/ 	.short	(.L_25 - .L_24)
.L_24:
        /*0080*/ 	.word	0x00000008
.L_25:


//--------------------- .nv.callgraph             --------------------------
	.section	.nv.callgraph,"",@"SHT_CUDA_CALLGRAPH"
	.align	4
	.sectionentsize	8
	.align		4
        /*0000*/ 	.word	0x00000000
	.align		4
        /*0004*/ 	.word	0xffffffff
	.align		4
        /*0008*/ 	.word	0x00000000
	.align		4
        /*000c*/ 	.word	0xfffffffe
	.align		4
        /*0010*/ 	.word	0x00000000
	.align		4
        /*0014*/ 	.word	0xfffffffd
	.align		4
        /*0018*/ 	.word	0x00000000
	.align		4
        /*001c*/ 	.word	0xfffffffc


//--------------------- .text.triton_poi_fused_clone_9 --------------------------
	.section	.text.triton_poi_fused_clone_9,"ax",@progbits
	.align	128
        .global         triton_poi_fused_clone_9
        .type           triton_poi_fused_clone_9,@function
        .size           triton_poi_fused_clone_9,(.L_x_1 - triton_poi_fused_clone_9)
        .other          triton_poi_fused_clone_9,@"STO_CUDA_ENTRY STV_DEFAULT"
triton_poi_fused_clone_9:
.text.triton_poi_fused_clone_9:
[----:B------:R-:W0:Y:S02]  /*0000*/  LDC R1, c[0x0][0x28] ;  /* 0x00000a00ff017b82 */ /* 0x000e240000000800 */
[----:B------:R-:W1:Y:S01]  /*0010*/  S2R R0, SR_TID.X ;  /* 0x0000000000007919 */ /* 0x000e620000002100 */
[----:B------:R-:W2:Y:S01]  /*0020*/  LDC.64 R2, c[0x0][0x210] ;  /* 0x00008400ff027b82 */ /* 0x000ea20000000a00 */
[----:B------:R-:W-:Y:S01]  /*0030*/  ULDC UR4, c[0x0][0x220] ;  /* 0x0000880000047ab9 */ /* 0x000fe20000000800 */
[----:B------:R-:W3:Y:S01]  /*0040*/  S2R R7, SR_CTAID.X ;  /* 0x0000000000077919 */ /* 0x000ee20000002500 */
[----:B-1----:R-:W-:Y:S02]  /*0050*/  SHF.L.U32 R0, R0, 0x2, RZ ;  /* 0x0000000200007819 */ /* 0x002fe400000006ff */
[----:B---3--:R-:W-:Y:S02]  /*0060*/  SHF.R.S32.HI R5, RZ, 0x16, R7 ;  /* 0x00000016ff057819 */ /* 0x008fe40000011407 */
[----:B------:R-:W-:Y:S02]  /*0070*/  LOP3.LUT R0, R0, 0x1fc, RZ, 0xc0, !PT ;  /* 0x000001fc00007812 */ /* 0x000fe400078ec0ff */
[----:B------:R-:W-:-:S02]  /*0080*/  SGXT R5, R5, 0x1 ;  /* 0x000000010505781a */ /* 0x000fc40000000200 */
[----:B------:R-:W-:Y:S02]  /*0090*/  LEA R0, R7, R0, 0x9 ;  /* 0x0000000007007211 */ /* 0x000fe400078e48ff */
[----:B------:R-:W-:Y:S02]  /*00a0*/  CS2R R6, SRZ ;  /* 0x0000000000067805 */ /* 0x000fe4000001ff00 */
[----:B------:R-:W-:Y:S02]  /*00b0*/  LEA.HI R5, R5, R0, RZ, 0x7 ;  /* 0x0000000005057211 */ /* 0x000fe400078f38ff */
[----:B------:R-:W-:Y:S01]  /*00c0*/  ISETP.GE.AND P0, PT, R0, UR4, PT ;  /* 0x0000000400007c0c */ /* 0x000fe2000bf06270 */
[----:B------:R-:W-:Y:S01]  /*00d0*/  ULDC.64 UR4, c[0x0][0x208] ;  /* 0x0000820000047ab9 */ /* 0x000fe20000000a00 */
[----:B------:R-:W-:-:S05]  /*00e0*/  SHF.R.U32.HI R5, RZ, 0x7, R5 ;  /* 0x00000007ff057819 */ /* 0x000fca0000011605 */
[----:B------:R-:W-:Y:S01]  /*00f0*/  IMAD R17, R5, 0x180, R0 ;  /* 0x0000018005117824 */ /* 0x000fe200078e0200 */
[----:B------:R-:W-:-:S03]  /*0100*/  CS2R R4, SRZ ;  /* 0x0000000000047805 */ /* 0x000fc6000001ff00 */
[----:B--2---:R-:W-:Y:S01]  /*0110*/  IMAD.WIDE R10, R17, 0x2, R2 ;  /* 0x00000002110a7825 */ /* 0x004fe200078e0202 */
[----:B------:R-:W-:-:S04]  /*0120*/  IADD3 R13, R17, 0x80, RZ ;  /* 0x00000080110d7810 */ /* 0x000fc80007ffe0ff */
[----:B------:R-:W2:Y:S01]  /*0130*/  @!P0 LDG.E.64 R6, desc[UR4][R10.64] ;  /* 0x000000040a068981 */ /* 0x000ea2000c1e1b00 */
[----:B------:R-:W-:Y:S01]  /*0140*/  IMAD.WIDE R12, R13, 0x2, R2 ;  /* 0x000000020d0c7825 */ /* 0x000fe200078e0202 */
[----:B------:R-:W-:-:S04]  /*0150*/  IADD3 R15, R17, 0x100, RZ ;  /* 0x00000100110f7810 */ /* 0x000fc80007ffe0ff */
[----:B------:R-:W3:Y:S01]  /*0160*/  @!P0 LDG.E.64 R4, desc[UR4][R12.64] ;  /* 0x000000040c048981 */ /* 0x000ee2000c1e1b00 */
[----:B------:R-:W-:Y:S02]  /*0170*/  CS2R R8, SRZ ;  /* 0x0000000000087805 */ /* 0x000fe4000001ff00 */
[----:B------:R-:W-:Y:S01]  /*0180*/  IADD3 R17, R17, 0x180, RZ ;  /* 0x0000018011117810 */ /* 0x000fe20007ffe0ff */
[----:B------:R-:W-:-:S04]  /*0190*/  IMAD.WIDE R14, R15, 0x2, R2 ;  /* 0x000000020f0e7825 */ /* 0x000fc800078e0202 */
[----:B------:R-:W-:Y:S01]  /*01a0*/  IMAD.WIDE R16, R17, 0x2, R2 ;  /* 0x0000000211107825 */ /* 0x000fe200078e0202 */
[----:B------:R-:W4:Y:S01]  /*01b0*/  @!P0 LDG.E.64 R8, desc[UR4][R14.64] ;  /* 0x000000040e088981 */ /* 0x000f22000c1e1b00 */
[----:B------:R-:W-:-:S06]  /*01c0*/  CS2R R2, SRZ ;  /* 0x0000000000027805 */ /* 0x000fcc000001ff00 */
[----:B------:R-:W5:Y:S01]  /*01d0*/  @!P0 LDG.E.64 R2, desc[UR4][R16.64] ;  /* 0x0000000410028981 */ /* 0x000f62000c1e1b00 */
[----:B--2---:R-:W-:Y:S02]  /*01e0*/  HADD2.F32 R10, -RZ, R6.H1_H1 ;  /* 0x30000006ff0a7230 */ /* 0x004fe40000004100 */
[----:B---3--:R-:W-:Y:S02]  /*01f0*/  HADD2.F32 R11, -RZ, R4.H1_H1 ;  /* 0x30000004ff0b7230 */ /* 0x008fe40000004100 */
[----:B------:R-:W-:Y:S02]  /*0200*/  HADD2.F32 R6, -RZ, R6.H0_H0 ;  /* 0x20000006ff067230 */ /* 0x000fe40000004100 */
[----:B------:R-:W-:Y:S02]  /*0210*/  HADD2.F32 R13, -RZ, R4.H0_H0 ;  /* 0x20000004ff0d7230 */ /* 0x000fe40000004100 */
[----:B------:R-:W-:Y:S02]  /*0220*/  FADD R19, R10, R11 ;  /* 0x0000000b0a137221 */ /* 0x000fe40000000000 */
[----:B------:R-:W1:Y:S01]  /*0230*/  LDC.64 R10, c[0x0][0x218] ;  /* 0x00008600ff0a7b82 */ /* 0x000e620000000a00 */
[----:B------:R-:W-:-:S02]  /*0240*/  HADD2.F32 R12, -RZ, R5.H0_H0 ;  /* 0x20000005ff0c7230 */ /* 0x000fc40000004100 */
[----:B------:R-:W-:Y:S01]  /*0250*/  FADD R13, R6, R13 ;  /* 0x0000000d060d7221 */ /* 0x000fe20000000000 */
[----:B------:R-:W-:Y:S02]  /*0260*/  HADD2.F32 R6, -RZ, R7.H1_H1 ;  /* 0x30000007ff067230 */ /* 0x000fe40000004100 */
[----:B------:R-:W-:Y:S02]  /*0270*/  HADD2.F32 R7, -RZ, R7.H0_H0 ;  /* 0x20000007ff077230 */ /* 0x000fe40000004100 */
[----:B------:R-:W-:Y:S02]  /*0280*/  HADD2.F32 R5, -RZ, R5.H1_H1 ;  /* 0x30000005ff057230 */ /* 0x000fe40000004100 */
[----:B----4-:R-:W-:Y:S02]  /*0290*/  HADD2.F32 R4, -RZ, R8.H1_H1 ;  /* 0x30000008ff047230 */ /* 0x010fe40000004100 */
[----:B------:R-:W-:Y:S02]  /*02a0*/  HADD2.F32 R14, -RZ, R9.H0_H0 ;  /* 0x20000009ff0e7230 */ /* 0x000fe40000004100 */
[----:B------:R-:W-:Y:S01]  /*02b0*/  FADD R7, R7, R12 ;  /* 0x0000000c07077221 */ /* 0x000fe20000000000 */
[----:B------:R-:W-:-:S02]  /*02c0*/  HADD2.F32 R8, -RZ, R8.H0_H0 ;  /* 0x20000008ff087230 */ /* 0x000fc40000004100 */
[----:B------:R-:W-:Y:S01]  /*02d0*/  FADD R6, R6, R5 ;  /* 0x0000000506067221 */ /* 0x000fe20000000000 */
[----:B------:R-:W-:Y:S02]  /*02e0*/  HADD2.F32 R9, -RZ, R9.H1_H1 ;  /* 0x30000009ff097230 */ /* 0x000fe40000004100 */
[----:B------:R-:W-:Y:S01]  /*02f0*/  FADD R19, R4, R19 ;  /* 0x0000001304137221 */ /* 0x000fe20000000000 */
[----:B-----5:R-:W-:Y:S02]  /*0300*/  HADD2.F32 R4, -RZ, R2.H0_H0 ;  /* 0x20000002ff047230 */ /* 0x020fe40000004100 */
[----:B------:R-:W-:Y:S02]  /*0310*/  HADD2.F32 R5, -RZ, R3.H0_H0 ;  /* 0x20000003ff057230 */ /* 0x000fe40000004100 */
[----:B------:R-:W-:Y:S01]  /*0320*/  FADD R13, R8, R13 ;  /* 0x0000000d080d7221 */ /* 0x000fe20000000000 */
[----:B------:R-:W-:Y:S02]  /*0330*/  HADD2.F32 R2, -RZ, R2.H1_H1 ;  /* 0x30000002ff027230 */ /* 0x000fe40000004100 */
[----:B------:R-:W-:Y:S01]  /*0340*/  FADD R14, R14, R7 ;  /* 0x000000070e0e7221 */ /* 0x000fe20000000000 */
[----:B------:R-:W-:-:S02]  /*0350*/  HADD2.F32 R3, -RZ, R3.H1_H1 ;  /* 0x30000003ff037230 */ /* 0x000fc40000004100 */
[----:B------:R-:W-:Y:S01]  /*0360*/  FADD R6, R9, R6 ;  /* 0x0000000609067221 */ /* 0x000fe20000000000 */
[----:B------:R-:W-:Y:S01]  /*0370*/  FADD R4, R4, R13 ;  /* 0x0000000d04047221 */ /* 0x000fe20000000000 */
[----:B------:R-:W-:Y:S01]  /*0380*/  FADD R19, R2, R19 ;  /* 0x0000001302137221 */ /* 0x000fe20000000000 */
[----:B------:R-:W-:Y:S01]  /*0390*/  FADD R5, R5, R14 ;  /* 0x0000000e05057221 */ /* 0x000fe20000000000 */
[----:B------:R-:W-:Y:S01]  /*03a0*/  FADD R6, R3, R6 ;  /* 0x0000000603067221 */ /* 0x000fe20000000000 */
[----:B-1----:R-:W-:Y:S02]  /*03b0*/  IMAD.WIDE R10, R0, 0x2, R10 ;  /* 0x00000002000a7825 */ /* 0x002fe400078e020a */
[----:B------:R-:W-:Y:S02]  /*03c0*/  F2FP.F16.F32.PACK_AB R4, R19, R4 ;  /* 0x000000041304723e */ /* 0x000fe400000000ff */
[----:B------:R-:W-:Y:S01]  /*03d0*/  F2FP.F16.F32.PACK_AB R5, R6, R5 ;  /* 0x000000050605723e */ /* 0x000fe200000000ff */
[----:B------:R-:W-:Y:S06]  /*03e0*/  @P0 EXIT ;  /* 0x000000000000094d */ /* 0x000fec0003800000 */
[----:B------:R-:W-:Y:S01]  /*03f0*/  STG.E.64 desc[UR4][R10.64], R4 ;  /* 0x000000040a007986 */ /* 0x000fe2000c101b04 */
[----:B------:R-:W-:Y:S05]  /*0400*/  EXIT ;  /* 0x000000000000794d */ /* 0x000fea0003800000 */
.L_x_0:
[----:B------:R-:W-:-:S00]  /*0410*/  BRA `(.L_x_0) ;  /* 0xfffffffc00fc7947 */ /* 0x000fc0000383ffff */
[----:B------:R-:W-:-:S00]  /*0420*/  NOP ;  /* 0x0000000000007918 */ /* 0x000fc00000000000 */
        /* <DEDUP_REMOVED lines=13> */
.L_x_1:


//--------------------- .nv.constant0.triton_poi_fused_clone_9 --------------------------
	.section	.nv.constant0.triton_poi_fused_clone_9,"a",@progbits
	.sectionflags	@""
	.align	4
.nv.constant0.triton_poi_fused_clone_9:
	.zero		560
